//
// Generated by NVIDIA NVVM Compiler
//
// Compiler Build ID: CL-36424714
// Cuda compilation tools, release 13.0, V13.0.88
// Based on NVVM 20.0.0
//

.version 9.0
.target sm_100
.address_size 64

	// .globl	_Z14combinedKernelPj
// _ZZ14combinedKernelPjE12temp_storage has been demoted
.global .align 1 .b8 _ZN34_INTERNAL_3a4f8b07_4_k_cu_16b111674cuda3std3__45__cpo5beginE[1];
.global .align 1 .b8 _ZN34_INTERNAL_3a4f8b07_4_k_cu_16b111674cuda3std3__45__cpo3endE[1];
.global .align 1 .b8 _ZN34_INTERNAL_3a4f8b07_4_k_cu_16b111674cuda3std3__45__cpo6cbeginE[1];
.global .align 1 .b8 _ZN34_INTERNAL_3a4f8b07_4_k_cu_16b111674cuda3std3__45__cpo4cendE[1];
.global .align 1 .b8 _ZN34_INTERNAL_3a4f8b07_4_k_cu_16b111674cuda3std3__45__cpo6rbeginE[1];
.global .align 1 .b8 _ZN34_INTERNAL_3a4f8b07_4_k_cu_16b111674cuda3std3__45__cpo4rendE[1];
.global .align 1 .b8 _ZN34_INTERNAL_3a4f8b07_4_k_cu_16b111674cuda3std3__45__cpo7crbeginE[1];
.global .align 1 .b8 _ZN34_INTERNAL_3a4f8b07_4_k_cu_16b111674cuda3std3__45__cpo5crendE[1];
.global .align 1 .b8 _ZN34_INTERNAL_3a4f8b07_4_k_cu_16b111674cuda3std3__436_GLOBAL__N__3a4f8b07_4_k_cu_16b111676ignoreE[1];
.global .align 1 .b8 _ZN34_INTERNAL_3a4f8b07_4_k_cu_16b111674cuda3std3__419piecewise_constructE[1];
.global .align 1 .b8 _ZN34_INTERNAL_3a4f8b07_4_k_cu_16b111674cuda3std3__48in_placeE[1];
.global .align 1 .b8 _ZN34_INTERNAL_3a4f8b07_4_k_cu_16b111674cuda3std3__420unreachable_sentinelE[1];
.global .align 1 .b8 _ZN34_INTERNAL_3a4f8b07_4_k_cu_16b111674cuda3std3__47nulloptE[1];
.global .align 1 .b8 _ZN34_INTERNAL_3a4f8b07_4_k_cu_16b111674cuda3std3__48unexpectE[1];
.global .align 1 .b8 _ZN34_INTERNAL_3a4f8b07_4_k_cu_16b111674cuda3std6ranges3__45__cpo4swapE[1];
.global .align 1 .b8 _ZN34_INTERNAL_3a4f8b07_4_k_cu_16b111674cuda3std6ranges3__45__cpo9iter_moveE[1];
.global .align 1 .b8 _ZN34_INTERNAL_3a4f8b07_4_k_cu_16b111674cuda3std6ranges3__45__cpo5beginE[1];
.global .align 1 .b8 _ZN34_INTERNAL_3a4f8b07_4_k_cu_16b111674cuda3std6ranges3__45__cpo3endE[1];
.global .align 1 .b8 _ZN34_INTERNAL_3a4f8b07_4_k_cu_16b111674cuda3std6ranges3__45__cpo6cbeginE[1];
.global .align 1 .b8 _ZN34_INTERNAL_3a4f8b07_4_k_cu_16b111674cuda3std6ranges3__45__cpo4cendE[1];
.global .align 1 .b8 _ZN34_INTERNAL_3a4f8b07_4_k_cu_16b111674cuda3std6ranges3__45__cpo7advanceE[1];
.global .align 1 .b8 _ZN34_INTERNAL_3a4f8b07_4_k_cu_16b111674cuda3std6ranges3__45__cpo9iter_swapE[1];
.global .align 1 .b8 _ZN34_INTERNAL_3a4f8b07_4_k_cu_16b111674cuda3std6ranges3__45__cpo4nextE[1];
.global .align 1 .b8 _ZN34_INTERNAL_3a4f8b07_4_k_cu_16b111674cuda3std6ranges3__45__cpo4prevE[1];
.global .align 1 .b8 _ZN34_INTERNAL_3a4f8b07_4_k_cu_16b111674cuda3std6ranges3__45__cpo4dataE[1];
.global .align 1 .b8 _ZN34_INTERNAL_3a4f8b07_4_k_cu_16b111674cuda3std6ranges3__45__cpo5cdataE[1];
.global .align 1 .b8 _ZN34_INTERNAL_3a4f8b07_4_k_cu_16b111674cuda3std6ranges3__45__cpo4sizeE[1];
.global .align 1 .b8 _ZN34_INTERNAL_3a4f8b07_4_k_cu_16b111674cuda3std6ranges3__45__cpo5ssizeE[1];
.global .align 1 .b8 _ZN34_INTERNAL_3a4f8b07_4_k_cu_16b111674cuda3std6ranges3__45__cpo8distanceE[1];
.global .align 1 .b8 _ZN34_INTERNAL_3a4f8b07_4_k_cu_16b111676thrust24THRUST_300001_SM_1000_NS6system6detail10sequential3seqE[1];
.global .align 1 .b8 _ZN34_INTERNAL_3a4f8b07_4_k_cu_16b111676thrust24THRUST_300001_SM_1000_NS12placeholders2_1E[1];
.global .align 1 .b8 _ZN34_INTERNAL_3a4f8b07_4_k_cu_16b111676thrust24THRUST_300001_SM_1000_NS12placeholders2_2E[1];
.global .align 1 .b8 _ZN34_INTERNAL_3a4f8b07_4_k_cu_16b111676thrust24THRUST_300001_SM_1000_NS12placeholders2_3E[1];
.global .align 1 .b8 _ZN34_INTERNAL_3a4f8b07_4_k_cu_16b111676thrust24THRUST_300001_SM_1000_NS12placeholders2_4E[1];
.global .align 1 .b8 _ZN34_INTERNAL_3a4f8b07_4_k_cu_16b111676thrust24THRUST_300001_SM_1000_NS12placeholders2_5E[1];
.global .align 1 .b8 _ZN34_INTERNAL_3a4f8b07_4_k_cu_16b111676thrust24THRUST_300001_SM_1000_NS12placeholders2_6E[1];
.global .align 1 .b8 _ZN34_INTERNAL_3a4f8b07_4_k_cu_16b111676thrust24THRUST_300001_SM_1000_NS12placeholders2_7E[1];
.global .align 1 .b8 _ZN34_INTERNAL_3a4f8b07_4_k_cu_16b111676thrust24THRUST_300001_SM_1000_NS12placeholders2_8E[1];
.global .align 1 .b8 _ZN34_INTERNAL_3a4f8b07_4_k_cu_16b111676thrust24THRUST_300001_SM_1000_NS12placeholders2_9E[1];
.global .align 1 .b8 _ZN34_INTERNAL_3a4f8b07_4_k_cu_16b111676thrust24THRUST_300001_SM_1000_NS12placeholders3_10E[1];

.visible .entry _Z14combinedKernelPj(
	.param .u64 .ptr .align 1 _Z14combinedKernelPj_param_0
)
{
	.reg .pred 	%p<3>;
	.reg .b32 	%r<78>;
	.reg .b64 	%rd<5>;
	// demoted variable
	.shared .align 16 .b8 _ZZ14combinedKernelPjE12temp_storage[1184];
	ld.param.u64 	%rd2, [_Z14combinedKernelPj_param_0];
	cvta.to.global.u64 	%rd3, %rd2;
	mov.u32 	%r3, %ctaid.x;
	mov.u32 	%r4, %ntid.x;
	mov.u32 	%r1, %tid.x;
	mad.lo.s32 	%r5, %r3, %r4, %r1;
	mul.wide.s32 	%rd4, %r5, 4;
	add.s64 	%rd1, %rd3, %rd4;
	mov.b32 	%r6, 1;
	st.global.u32 	[%rd1], %r6;
	bar.sync 	0;
	ld.global.u32 	%r7, [%rd1];
	shr.u32 	%r8, %r1, 3;
	add.s32 	%r9, %r8, %r1;
	shl.b32 	%r10, %r9, 2;
	mov.u32 	%r11, _ZZ14combinedKernelPjE12temp_storage;
	add.s32 	%r12, %r11, %r10;
	add.s32 	%r2, %r12, 16;
	st.shared.u32 	[%r12+16], %r7;
	bar.sync 	0;
	setp.gt.u32 	%p1, %r1, 31;
	@%p1 bra 	$L__BB0_2;
	mad.lo.s32 	%r44, %r1, 36, %r11;
	ld.shared.u32 	%r45, [%r44+16];
	ld.shared.u32 	%r46, [%r44+20];
	ld.shared.u32 	%r47, [%r44+24];
	ld.shared.u32 	%r48, [%r44+28];
	ld.shared.u32 	%r49, [%r44+32];
	ld.shared.u32 	%r50, [%r44+36];
	ld.shared.u32 	%r51, [%r44+40];
	ld.shared.u32 	%r52, [%r44+44];
	add.s32 	%r53, %r46, %r45;
	add.s32 	%r54, %r53, %r47;
	add.s32 	%r55, %r54, %r48;
	add.s32 	%r56, %r55, %r49;
	add.s32 	%r57, %r56, %r50;
	add.s32 	%r58, %r57, %r51;
	add.s32 	%r17, %r58, %r52;
	mov.b32 	%r15, 1;
	mov.b32 	%r40, 0;
	mov.b32 	%r42, -1;
	// begin inline asm
	{  .reg .u32 r0;  .reg .pred p;  shfl.sync.up.b32 r0|p, %r17, %r15, %r40, %r42;  @p add.u32 r0, r0, %r17;  mov.u32 %r13, r0;}
	// end inline asm
	mov.b32 	%r21, 2;
	// begin inline asm
	{  .reg .u32 r0;  .reg .pred p;  shfl.sync.up.b32 r0|p, %r13, %r21, %r40, %r42;  @p add.u32 r0, r0, %r13;  mov.u32 %r19, r0;}
	// end inline asm
	mov.b32 	%r27, 4;
	// begin inline asm
	{  .reg .u32 r0;  .reg .pred p;  shfl.sync.up.b32 r0|p, %r19, %r27, %r40, %r42;  @p add.u32 r0, r0, %r19;  mov.u32 %r25, r0;}
	// end inline asm
	mov.b32 	%r33, 8;
	// begin inline asm
	{  .reg .u32 r0;  .reg .pred p;  shfl.sync.up.b32 r0|p, %r25, %r33, %r40, %r42;  @p add.u32 r0, r0, %r25;  mov.u32 %r31, r0;}
	// end inline asm
	mov.b32 	%r39, 16;
	// begin inline asm
	{  .reg .u32 r0;  .reg .pred p;  shfl.sync.up.b32 r0|p, %r31, %r39, %r40, %r42;  @p add.u32 r0, r0, %r31;  mov.u32 %r37, r0;}
	// end inline asm
	sub.s32 	%r59, %r37, %r17;
	setp.eq.s32 	%p2, %r1, 0;
	ld.shared.u32 	%r60, [%r44+16];
	ld.shared.u32 	%r61, [%r44+20];
	ld.shared.u32 	%r62, [%r44+24];
	ld.shared.u32 	%r63, [%r44+28];
	ld.shared.u32 	%r64, [%r44+32];
	ld.shared.u32 	%r65, [%r44+36];
	ld.shared.u32 	%r66, [%r44+40];
	ld.shared.u32 	%r67, [%r44+44];
	selp.b32 	%r68, 0, %r59, %p2;
	add.s32 	%r69, %r60, %r68;
	add.s32 	%r70, %r61, %r69;
	add.s32 	%r71, %r62, %r70;
	add.s32 	%r72, %r63, %r71;
	add.s32 	%r73, %r64, %r72;
	add.s32 	%r74, %r65, %r73;
	add.s32 	%r75, %r66, %r74;
	add.s32 	%r76, %r67, %r75;
	st.shared.u32 	[%r44+16], %r69;
	st.shared.u32 	[%r44+20], %r70;
	st.shared.u32 	[%r44+24], %r71;
	st.shared.u32 	[%r44+28], %r72;
	st.shared.u32 	[%r44+32], %r73;
	st.shared.u32 	[%r44+36], %r74;
	st.shared.u32 	[%r44+40], %r75;
	st.shared.u32 	[%r44+44], %r76;
$L__BB0_2:
	bar.sync 	0;
	ld.shared.u32 	%r77, [%r2];
	st.global.u32 	[%rd1], %r77;
	bar.sync 	0;
	ret;

}
	// .globl	_ZN3cub18CUB_300001_SM_10006detail11EmptyKernelIvEEvv
.visible .entry _ZN3cub18CUB_300001_SM_10006detail11EmptyKernelIvEEvv()
{


	ret;

}


// ===== COMPILED SASS (sm_100) =====

	.target	sm_100

	.elftype	@"ET_EXEC"


//--------------------- .note.nv.tkinfo           --------------------------
	.section	.note.nv.tkinfo,"",@"SHT_NOTE"
	.sectionflags	@"SHF_NOTE_NV_TKINFO"
	.tkinfo
        /*0018*/ 	.word	0x00000002
        /*0030*/ 	.string	""
        /*0030*/ 	.string	"ptxas"
        /*0030*/ 	.string	"Cuda compilation tools, release 13.0, V13.0.88"
        /*0030*/ 	.string	"Build cuda_13.0.r13.0/compiler.36424714_0"
        /*0030*/ 	.string	"-arch sm_100 -m 64 "



//--------------------- .note.nv.cuinfo           --------------------------
	.section	.note.nv.cuinfo,"",@"SHT_NOTE"
	.sectionflags	@"SHF_NOTE_NV_CUINFO"
        /*0018*/ 	.short	0x0002
        /*001a*/ 	.short	0x0064
        /*001c*/ 	.short	0x0082
	.zero		2


//--------------------- .nv.info                  --------------------------
	.section	.nv.info,"",@"SHT_CUDA_INFO"
	.align	4


	//----- nvinfo : EIATTR_REGCOUNT
	.align		4
        /*0000*/ 	.byte	0x04, 0x2f
        /*0002*/ 	.short	(.L_41 - .L_40)
	.align		4
.L_40:
        /*0004*/ 	.word	index@(_Z14combinedKernelPj)
        /*0008*/ 	.word	0x0000001a


	//----- nvinfo : EIATTR_FRAME_SIZE
	.align		4
.L_41:
        /*000c*/ 	.byte	0x04, 0x11
        /*000e*/ 	.short	(.L_43 - .L_42)
	.align		4
.L_42:
        /*0010*/ 	.word	index@(_Z14combinedKernelPj)
        /*0014*/ 	.word	0x00000000


	//----- nvinfo : EIATTR_REGCOUNT
	.align		4
.L_43:
        /*0018*/ 	.byte	0x04, 0x2f
        /*001a*/ 	.short	(.L_45 - .L_44)
	.align		4
.L_44:
        /*001c*/ 	.word	index@(_ZN3cub18CUB_300001_SM_10006detail11EmptyKernelIvEEvv)
        /*0020*/ 	.word	0x00000004


	//----- nvinfo : EIATTR_FRAME_SIZE
	.align		4
.L_45:
        /*0024*/ 	.byte	0x04, 0x11
        /*0026*/ 	.short	(.L_47 - .L_46)
	.align		4
.L_46:
        /*0028*/ 	.word	index@(_ZN3cub18CUB_300001_SM_10006detail11EmptyKernelIvEEvv)
        /*002c*/ 	.word	0x00000000


	//----- nvinfo : EIATTR_MIN_STACK_SIZE
	.align		4
.L_47:
        /*0030*/ 	.byte	0x04, 0x12
        /*0032*/ 	.short	(.L_49 - .L_48)
	.align		4
.L_48:
        /*0034*/ 	.word	index@(_ZN3cub18CUB_300001_SM_10006detail11EmptyKernelIvEEvv)
        /*0038*/ 	.word	0x00000000


	//----- nvinfo : EIATTR_MIN_STACK_SIZE
	.align		4
.L_49:
        /*003c*/ 	.byte	0x04, 0x12
        /*003e*/ 	.short	(.L_51 - .L_50)
	.align		4
.L_50:
        /*0040*/ 	.word	index@(_Z14combinedKernelPj)
        /*0044*/ 	.word	0x00000000
.L_51:


//--------------------- .nv.compat                --------------------------
	.section	.nv.compat,"",@"SHT_CUDA_COMPAT_INFO"
	.align	4
        /*0000*/ 	.byte	0x02, 0x09, 0x00, 0x00, 0x02, 0x02, 0x01, 0x00, 0x02, 0x05, 0x05, 0x00, 0x03, 0x07, 0x01, 0x01
        /*0010*/ 	.byte	0x02, 0x03, 0x00, 0x00, 0x02, 0x06, 0x01, 0x00, 0x04, 0x0b, 0x08, 0x00, 0x09, 0x00, 0x00, 0x00
        /*0020*/ 	.byte	0x00, 0x00, 0x00, 0x00


//--------------------- .nv.info._ZN3cub18CUB_300001_SM_10006detail11EmptyKernelIvEEvv --------------------------
	.section	.nv.info._ZN3cub18CUB_300001_SM_10006detail11EmptyKernelIvEEvv,"",@"SHT_CUDA_INFO"
	.sectionflags	@""
	.align	4


	//----- nvinfo : EIATTR_CUDA_API_VERSION
	.align		4
        /*0000*/ 	.byte	0x04, 0x37
        /*0002*/ 	.short	(.L_53 - .L_52)
.L_52:
        /*0004*/ 	.word	0x00000082


	//----- nvinfo : EIATTR_SPARSE_MMA_MASK
	.align		4
.L_53:
        /*0008*/ 	.byte	0x03, 0x50
        /*000a*/ 	.short	0x0000


	//----- nvinfo : EIATTR_MAXREG_COUNT
	.align		4
        /*000c*/ 	.byte	0x03, 0x1b
        /*000e*/ 	.short	0x00ff


	//----- nvinfo : EIATTR_MERCURY_ISA_VERSION
	.align		4
        /*0010*/ 	.byte	0x03, 0x5f
        /*0012*/ 	.short	0x0101


	//----- nvinfo : EIATTR_VRC_CTA_INIT_COUNT
	.align		4
        /*0014*/ 	.byte	0x02, 0x4a
	.zero		1
	.zero		1


	//----- nvinfo : EIATTR_EXIT_INSTR_OFFSETS
	.align		4
        /*0018*/ 	.byte	0x04, 0x1c
        /*001a*/ 	.short	(.L_55 - .L_54)


	//   ....[0]....
.L_54:
        /*001c*/ 	.word	0x00000010


	//----- nvinfo : EIATTR_SW_WAR
	.align		4
.L_55:
        /*0020*/ 	.byte	0x04, 0x36
        /*0022*/ 	.short	(.L_57 - .L_56)
.L_56:
        /*0024*/ 	.word	0x00000008
.L_57:


//--------------------- .nv.info._Z14combinedKernelPj --------------------------
	.section	.nv.info._Z14combinedKernelPj,"",@"SHT_CUDA_INFO"
	.sectionflags	@""
	.align	4


	//----- nvinfo : EIATTR_CUDA_API_VERSION
	.align		4
        /*0000*/ 	.byte	0x04, 0x37
        /*0002*/ 	.short	(.L_59 - .L_58)
.L_58:
        /*0004*/ 	.word	0x00000082


	//----- nvinfo : EIATTR_KPARAM_INFO
	.align		4
.L_59:
        /*0008*/ 	.byte	0x04, 0x17
        /*000a*/ 	.short	(.L_61 - .L_60)
.L_60:
        /*000c*/ 	.word	0x00000000
        /*0010*/ 	.short	0x0000
        /*0012*/ 	.short	0x0000
        /*0014*/ 	.byte	0x00, 0xf5, 0x21, 0x00


	//----- nvinfo : EIATTR_SPARSE_MMA_MASK
	.align		4
.L_61:
        /*0018*/ 	.byte	0x03, 0x50
        /*001a*/ 	.short	0x0000


	//----- nvinfo : EIATTR_MAXREG_COUNT
	.align		4
        /*001c*/ 	.byte	0x03, 0x1b
        /*001e*/ 	.short	0x00ff


	//----- nvinfo : EIATTR_NUM_BARRIERS
	.align		4
        /*0020*/ 	.byte	0x02, 0x4c
        /*0022*/ 	.byte	0x01
	.zero		1


	//----- nvinfo : EIATTR_MERCURY_ISA_VERSION
	.align		4
        /*0024*/ 	.byte	0x03, 0x5f
        /*0026*/ 	.short	0x0101


	//----- nvinfo : EIATTR_COOP_GROUP_MASK_REGIDS
	.align		4
        /*0028*/ 	.byte	0x04, 0x29
        /*002a*/ 	.short	(.L_63 - .L_62)


	//   ....[0]....
.L_62:
        /*002c*/ 	.word	0xffffffff


	//   ....[1]....
        /*0030*/ 	.word	0xffffffff


	//   ....[2]....
        /*0034*/ 	.word	0xffffffff


	//   ....[3]....
        /*0038*/ 	.word	0xffffffff


	//   ....[4]....
        /*003c*/ 	.word	0xffffffff


	//   ....[5]....
        /*0040*/ 	.word	0x05000014


	//   ....[6]....
        /*0044*/ 	.word	0x05000014


	//   ....[7]....
        /*0048*/ 	.word	0x05000014


	//   ....[8]....
        /*004c*/ 	.word	0x05000014


	//   ....[9]....
        /*0050*/ 	.word	0x05000014


	//----- nvinfo : EIATTR_COOP_GROUP_INSTR_OFFSETS
	.align		4
.L_63:
        /*0054*/ 	.byte	0x04, 0x28
        /*0056*/ 	.short	(.L_65 - .L_64)


	//   ....[0]....
.L_64:
        /*0058*/ 	.word	0x00000240


	//   ....[1]....
        /*005c*/ 	.word	0x00000260


	//   ....[2]....
        /*0060*/ 	.word	0x00000280


	//   ....[3]....
        /*0064*/ 	.word	0x000002a0


	//   ....[4]....
        /*0068*/ 	.word	0x000002c0


	//   ....[5]....
        /*006c*/ 	.word	0x000004c0


	//   ....[6]....
        /*0070*/ 	.word	0x00000530


	//   ....[7]....
        /*0074*/ 	.word	0x000005a0


	//   ....[8]....
        /*0078*/ 	.word	0x00000610


	//   ....[9]....
        /*007c*/ 	.word	0x00000680


	//----- nvinfo : EIATTR_VRC_CTA_INIT_COUNT
	.align		4
.L_65:
        /*0080*/ 	.byte	0x02, 0x4a
	.zero		1
	.zero		1


	//----- nvinfo : EIATTR_EXIT_INSTR_OFFSETS
	.align		4
        /*0084*/ 	.byte	0x04, 0x1c
        /*0086*/ 	.short	(.L_67 - .L_66)


	//   ....[0]....
.L_66:
        /*0088*/ 	.word	0x00000460


	//----- nvinfo : EIATTR_CRS_STACK_SIZE
	.align		4
.L_67:
        /*008c*/ 	.byte	0x04, 0x1e
        /*008e*/ 	.short	(.L_69 - .L_68)
.L_68:
        /*0090*/ 	.word	0x00000000


	//----- nvinfo : EIATTR_CBANK_PARAM_SIZE
	.align		4
.L_69:
        /*0094*/ 	.byte	0x03, 0x19
        /*0096*/ 	.short	0x0008


	//----- nvinfo : EIATTR_PARAM_CBANK
	.align		4
        /*0098*/ 	.byte	0x04, 0x0a
        /*009a*/ 	.short	(.L_71 - .L_70)
	.align		4
.L_70:
        /*009c*/ 	.word	index@(.nv.constant0._Z14combinedKernelPj)
        /*00a0*/ 	.short	0x0380
        /*00a2*/ 	.short	0x0008


	//----- nvinfo : EIATTR_SW_WAR
	.align		4
.L_71:
        /*00a4*/ 	.byte	0x04, 0x36
        /*00a6*/ 	.short	(.L_73 - .L_72)
.L_72:
        /*00a8*/ 	.word	0x00000008
.L_73:


//--------------------- .nv.callgraph             --------------------------
	.section	.nv.callgraph,"",@"SHT_CUDA_CALLGRAPH"
	.align	4
	.sectionentsize	8
	.align		4
        /*0000*/ 	.word	0x00000000
	.align		4
        /*0004*/ 	.word	0xffffffff
	.align		4
        /*0008*/ 	.word	0x00000000
	.align		4
        /*000c*/ 	.word	0xfffffffe
	.align		4
        /*0010*/ 	.word	0x00000000
	.align		4
        /*0014*/ 	.word	0xfffffffd
	.align		4
        /*0018*/ 	.word	0x00000000
	.align		4
        /*001c*/ 	.word	0xfffffffc


//--------------------- .nv.constant4             --------------------------
	.section	.nv.constant4,"a",@progbits
	.align	8
	.align		8
.nv.constant4:
        /*0000*/ 	.dword	_ZN34_INTERNAL_3a4f8b07_4_k_cu_16b111674cuda3std3__45__cpo5beginE
	.align		8
        /*0008*/ 	.dword	_ZN34_INTERNAL_3a4f8b07_4_k_cu_16b111674cuda3std3__45__cpo3endE
	.align		8
        /*0010*/ 	.dword	_ZN34_INTERNAL_3a4f8b07_4_k_cu_16b111674cuda3std3__45__cpo6cbeginE
	.align		8
        /*0018*/ 	.dword	_ZN34_INTERNAL_3a4f8b07_4_k_cu_16b111674cuda3std3__45__cpo4cendE
	.align		8
        /*0020*/ 	.dword	_ZN34_INTERNAL_3a4f8b07_4_k_cu_16b111674cuda3std3__45__cpo6rbeginE
	.align		8
        /*0028*/ 	.dword	_ZN34_INTERNAL_3a4f8b07_4_k_cu_16b111674cuda3std3__45__cpo4rendE
	.align		8
        /*0030*/ 	.dword	_ZN34_INTERNAL_3a4f8b07_4_k_cu_16b111674cuda3std3__45__cpo7crbeginE
	.align		8
        /*0038*/ 	.dword	_ZN34_INTERNAL_3a4f8b07_4_k_cu_16b111674cuda3std3__45__cpo5crendE
	.align		8
        /*0040*/ 	.dword	_ZN34_INTERNAL_3a4f8b07_4_k_cu_16b111674cuda3std3__436_GLOBAL__N__3a4f8b07_4_k_cu_16b111676ignoreE
	.align		8
        /*0048*/ 	.dword	_ZN34_INTERNAL_3a4f8b07_4_k_cu_16b111674cuda3std3__419piecewise_constructE
	.align		8
        /*0050*/ 	.dword	_ZN34_INTERNAL_3a4f8b07_4_k_cu_16b111674cuda3std3__48in_placeE
	.align		8
        /*0058*/ 	.dword	_ZN34_INTERNAL_3a4f8b07_4_k_cu_16b111674cuda3std3__420unreachable_sentinelE
	.align		8
        /*0060*/ 	.dword	_ZN34_INTERNAL_3a4f8b07_4_k_cu_16b111674cuda3std3__47nulloptE
	.align		8
        /*0068*/ 	.dword	_ZN34_INTERNAL_3a4f8b07_4_k_cu_16b111674cuda3std3__48unexpectE
	.align		8
        /*0070*/ 	.dword	_ZN34_INTERNAL_3a4f8b07_4_k_cu_16b111674cuda3std6ranges3__45__cpo4swapE
	.align		8
        /*0078*/ 	.dword	_ZN34_INTERNAL_3a4f8b07_4_k_cu_16b111674cuda3std6ranges3__45__cpo9iter_moveE
	.align		8
        /*0080*/ 	.dword	_ZN34_INTERNAL_3a4f8b07_4_k_cu_16b111674cuda3std6ranges3__45__cpo5beginE
	.align		8
        /*0088*/ 	.dword	_ZN34_INTERNAL_3a4f8b07_4_k_cu_16b111674cuda3std6ranges3__45__cpo3endE
	.align		8
        /*0090*/ 	.dword	_ZN34_INTERNAL_3a4f8b07_4_k_cu_16b111674cuda3std6ranges3__45__cpo6cbeginE
	.align		8
        /*0098*/ 	.dword	_ZN34_INTERNAL_3a4f8b07_4_k_cu_16b111674cuda3std6ranges3__45__cpo4cendE
	.align		8
        /*00a0*/ 	.dword	_ZN34_INTERNAL_3a4f8b07_4_k_cu_16b111674cuda3std6ranges3__45__cpo7advanceE
	.align		8
        /*00a8*/ 	.dword	_ZN34_INTERNAL_3a4f8b07_4_k_cu_16b111674cuda3std6ranges3__45__cpo9iter_swapE
	.align		8
        /*00b0*/ 	.dword	_ZN34_INTERNAL_3a4f8b07_4_k_cu_16b111674cuda3std6ranges3__45__cpo4nextE
	.align		8
        /*00b8*/ 	.dword	_ZN34_INTERNAL_3a4f8b07_4_k_cu_16b111674cuda3std6ranges3__45__cpo4prevE
	.align		8
        /*00c0*/ 	.dword	_ZN34_INTERNAL_3a4f8b07_4_k_cu_16b111674cuda3std6ranges3__45__cpo4dataE
	.align		8
        /*00c8*/ 	.dword	_ZN34_INTERNAL_3a4f8b07_4_k_cu_16b111674cuda3std6ranges3__45__cpo5cdataE
	.align		8
        /*00d0*/ 	.dword	_ZN34_INTERNAL_3a4f8b07_4_k_cu_16b111674cuda3std6ranges3__45__cpo4sizeE
	.align		8
        /*00d8*/ 	.dword	_ZN34_INTERNAL_3a4f8b07_4_k_cu_16b111674cuda3std6ranges3__45__cpo5ssizeE
	.align		8
        /*00e0*/ 	.dword	_ZN34_INTERNAL_3a4f8b07_4_k_cu_16b111674cuda3std6ranges3__45__cpo8distanceE
	.align		8
        /*00e8*/ 	.dword	_ZN34_INTERNAL_3a4f8b07_4_k_cu_16b111676thrust24THRUST_300001_SM_1000_NS6system6detail10sequential3seqE
	.align		8
        /*00f0*/ 	.dword	_ZN34_INTERNAL_3a4f8b07_4_k_cu_16b111676thrust24THRUST_300001_SM_1000_NS12placeholders2_1E
	.align		8
        /*00f8*/ 	.dword	_ZN34_INTERNAL_3a4f8b07_4_k_cu_16b111676thrust24THRUST_300001_SM_1000_NS12placeholders2_2E
	.align		8
        /*0100*/ 	.dword	_ZN34_INTERNAL_3a4f8b07_4_k_cu_16b111676thrust24THRUST_300001_SM_1000_NS12placeholders2_3E
	.align		8
        /*0108*/ 	.dword	_ZN34_INTERNAL_3a4f8b07_4_k_cu_16b111676thrust24THRUST_300001_SM_1000_NS12placeholders2_4E
	.align		8
        /*0110*/ 	.dword	_ZN34_INTERNAL_3a4f8b07_4_k_cu_16b111676thrust24THRUST_300001_SM_1000_NS12placeholders2_5E
	.align		8
        /*0118*/ 	.dword	_ZN34_INTERNAL_3a4f8b07_4_k_cu_16b111676thrust24THRUST_300001_SM_1000_NS12placeholders2_6E
	.align		8
        /*0120*/ 	.dword	_ZN34_INTERNAL_3a4f8b07_4_k_cu_16b111676thrust24THRUST_300001_SM_1000_NS12placeholders2_7E
	.align		8
        /*0128*/ 	.dword	_ZN34_INTERNAL_3a4f8b07_4_k_cu_16b111676thrust24THRUST_300001_SM_1000_NS12placeholders2_8E
	.align		8
        /*0130*/ 	.dword	_ZN34_INTERNAL_3a4f8b07_4_k_cu_16b111676thrust24THRUST_300001_SM_1000_NS12placeholders2_9E
	.align		8
        /*0138*/ 	.dword	_ZN34_INTERNAL_3a4f8b07_4_k_cu_16b111676thrust24THRUST_300001_SM_1000_NS12placeholders3_10E


//--------------------- .text._ZN3cub18CUB_300001_SM_10006detail11EmptyKernelIvEEvv --------------------------
	.section	.text._ZN3cub18CUB_300001_SM_10006detail11EmptyKernelIvEEvv,"ax",@progbits
	.align	128
        .global         _ZN3cub18CUB_300001_SM_10006detail11EmptyKernelIvEEvv
        .type           _ZN3cub18CUB_300001_SM_10006detail11EmptyKernelIvEEvv,@function
        .size           _ZN3cub18CUB_300001_SM_10006detail11EmptyKernelIvEEvv,(.L_x_10 - _ZN3cub18CUB_300001_SM_10006detail11EmptyKernelIvEEvv)
        .other          _ZN3cub18CUB_300001_SM_10006detail11EmptyKernelIvEEvv,@"STO_CUDA_ENTRY STV_DEFAULT"
_ZN3cub18CUB_300001_SM_10006detail11EmptyKernelIvEEvv:
.text._ZN3cub18CUB_300001_SM_10006detail11EmptyKernelIvEEvv:
[----:B------:R-:W-:Y:S01]  /*0000*/  LDC R1, c[0x0][0x37c] ;  /* 0x0000df00ff017b82 */ /* 0x000fe20000000800 */
[----:B------:R-:W-:Y:S05]  /*0010*/  EXIT ;  /* 0x000000000000794d */ /* 0x000fea0003800000 */
.L_x_0:
[----:B------:R-:W-:-:S00]  /*0020*/  BRA `(.L_x_0) ;  /* 0xfffffffc00fc7947 */ /* 0x000fc0000383ffff */
[----:B------:R-:W-:-:S00]  /*0030*/  NOP ;  /* 0x0000000000007918 */ /* 0x000fc00000000000 */
        /* <DEDUP_REMOVED lines=12> */
.L_x_10:


//--------------------- .text._Z14combinedKernelPj --------------------------
	.section	.text._Z14combinedKernelPj,"ax",@progbits
	.align	128
        .global         _Z14combinedKernelPj
        .type           _Z14combinedKernelPj,@function
        .size           _Z14combinedKernelPj,(.L_x_11 - _Z14combinedKernelPj)
        .other          _Z14combinedKernelPj,@"STO_CUDA_ENTRY STV_DEFAULT"
_Z14combinedKernelPj:
.text._Z14combinedKernelPj:
[----:B------:R-:W-:Y:S01]  /*0000*/  LDC R1, c[0x0][0x37c] ;  /* 0x0000df00ff017b82 */ /* 0x000fe20000000800 */
[----:B------:R-:W0:Y:S07]  /*0010*/  S2R R7, SR_TID.X ;  /* 0x0000000000077919 */ /* 0x000e2e0000002100 */
[----:B------:R-:W0:Y:S01]  /*0020*/  S2UR UR6, SR_CTAID.X ;  /* 0x00000000000679c3 */ /* 0x000e220000002500 */
[----:B------:R-:W1:Y:S01]  /*0030*/  LDCU.64 UR4, c[0x0][0x358] ;  /* 0x00006b00ff0477ac */ /* 0x000e620008000a00 */
[----:B------:R-:W-:-:S06]  /*0040*/  IMAD.MOV.U32 R11, RZ, RZ, 0x1 ;  /* 0x00000001ff0b7424 */ /* 0x000fcc00078e00ff */
[----:B------:R-:W0:Y:S08]  /*0050*/  LDC R0, c[0x0][0x360] ;  /* 0x0000d800ff007b82 */ /* 0x000e300000000800 */
[----:B------:R-:W2:Y:S01]  /*0060*/  LDC.64 R2, c[0x0][0x380] ;  /* 0x0000e000ff027b82 */ /* 0x000ea20000000a00 */
[----:B0-----:R-:W-:-:S04]  /*0070*/  IMAD R5, R0, UR6, R7 ;  /* 0x0000000600057c24 */ /* 0x001fc8000f8e0207 */
[----:B--2---:R-:W-:-:S05]  /*0080*/  IMAD.WIDE R2, R5, 0x4, R2 ;  /* 0x0000000405027825 */ /* 0x004fca00078e0202 */
[----:B-1----:R0:W-:Y:S01]  /*0090*/  STG.E desc[UR4][R2.64], R11 ;  /* 0x0000000b02007986 */ /* 0x0021e2000c101904 */
[----:B------:R-:W-:Y:S06]  /*00a0*/  BAR.SYNC.DEFER_BLOCKING 0x0 ;  /* 0x0000000000007b1d */ /* 0x000fec0000010000 */
[----:B------:R-:W2:Y:S01]  /*00b0*/  LDG.E R5, desc[UR4][R2.64] ;  /* 0x0000000402057981 */ /* 0x000ea2000c1e1900 */
[----:B------:R-:W-:Y:S02]  /*00c0*/  MOV R0, 0x400 ;  /* 0x0000040000007802 */ /* 0x000fe40000000f00 */
[----:B------:R-:W-:Y:S01]  /*00d0*/  ISETP.GT.U32.AND P0, PT, R7, 0x1f, PT ;  /* 0x0000001f0700780c */ /* 0x000fe20003f04070 */
[----:B------:R-:W1:Y:S02]  /*00e0*/  S2R R9, SR_CgaCtaId ;  /* 0x0000000000097919 */ /* 0x000e640000008800 */
[----:B-1----:R-:W-:-:S02]  /*00f0*/  LEA R4, R9, R0, 0x18 ;  /* 0x0000000009047211 */ /* 0x002fc400078ec0ff */
[----:B------:R-:W-:-:S05]  /*0100*/  LEA.HI R0, R7, R7, RZ, 0x1d ;  /* 0x0000000707007211 */ /* 0x000fca00078fe8ff */
[----:B------:R-:W-:-:S05]  /*0110*/  IMAD R0, R0, 0x4, R4 ;  /* 0x0000000400007824 */ /* 0x000fca00078e0204 */
[----:B--2---:R0:W-:Y:S01]  /*0120*/  STS [R0+0x10], R5 ;  /* 0x0000100500007388 */ /* 0x0041e20000000800 */
[----:B------:R-:W-:Y:S06]  /*0130*/  BAR.SYNC.DEFER_BLOCKING 0x0 ;  /* 0x0000000000007b1d */ /* 0x000fec0000010000 */
[----:B------:R-:W-:Y:S05]  /*0140*/  @P0 BRA `(.L_x_1) ;  /* 0x0000000000b00947 */ /* 0x000fea0003800000 */
[----:B------:R-:W-:Y:S01]  /*0150*/  IMAD R4, R7, 0x24, R4 ;  /* 0x0000002407047824 */ /* 0x000fe200078e0204 */
[----:B------:R-:W-:-:S04]  /*0160*/  UMOV UR6, 0xffffffff ;  /* 0xffffffff00067882 */ /* 0x000fc80000000000 */
[----:B------:R-:W-:Y:S04]  /*0170*/  LDS R12, [R4+0x10] ;  /* 0x00001000040c7984 */ /* 0x000fe80000000800 */
[----:B------:R-:W-:Y:S04]  /*0180*/  LDS R13, [R4+0x14] ;  /* 0x00001400040d7984 */ /* 0x000fe80000000800 */
[----:B------:R-:W1:Y:S04]  /*0190*/  LDS R10, [R4+0x18] ;  /* 0x00001800040a7984 */ /* 0x000e680000000800 */
[----:B0-----:R-:W-:Y:S04]  /*01a0*/  LDS R11, [R4+0x1c] ;  /* 0x00001c00040b7984 */ /* 0x001fe80000000800 */
[----:B------:R-:W0:Y:S04]  /*01b0*/  LDS R8, [R4+0x20] ;  /* 0x0000200004087984 */ /* 0x000e280000000800 */
[----:B------:R-:W-:Y:S04]  /*01c0*/  LDS R9, [R4+0x24] ;  /* 0x0000240004097984 */ /* 0x000fe80000000800 */
[----:B------:R-:W2:Y:S04]  /*01d0*/  LDS R6, [R4+0x28] ;  /* 0x0000280004067984 */ /* 0x000ea80000000800 */
[----:B------:R-:W3:Y:S01]  /*01e0*/  LDS R5, [R4+0x2c] ;  /* 0x00002c0004057984 */ /* 0x000ee20000000800 */
[----:B-1----:R-:W-:-:S04]  /*01f0*/  IADD3 R14, PT, PT, R10, R13, R12 ;  /* 0x0000000d0a0e7210 */ /* 0x002fc80007ffe00c */
[----:B0-----:R-:W-:-:S04]  /*0200*/  IADD3 R14, PT, PT, R8, R14, R11 ;  /* 0x0000000e080e7210 */ /* 0x001fc80007ffe00b */
[----:B--2---:R-:W-:-:S04]  /*0210*/  IADD3 R14, PT, PT, R6, R14, R9 ;  /* 0x0000000e060e7210 */ /* 0x004fc80007ffe009 */
[----:B---3--:R-:W-:Y:S01]  /*0220*/  IADD3 R14, PT, PT, R5, R14, RZ ;  /* 0x0000000e050e7210 */ /* 0x008fe20007ffe0ff */
[----:B------:R-:W-:Y:S06]  /*0230*/  BRA.DIV UR6, `(.L_x_2) ;  /* 0x00000002068c7947 */ /* 0x000fec000b800000 */
[----:B------:R-:W0:Y:S02]  /*0240*/  SHFL.UP P0, R15, R14, 0x1, RZ ;  /* 0x042000000e0f7989 */ /* 0x000e2400000000ff */
[----:B0-----:R-:W-:-:S05]  /*0250*/  @P0 IMAD.IADD R15, R14, 0x1, R15 ;  /* 0x000000010e0f0824 */ /* 0x001fca00078e020f */
[----:B------:R-:W0:Y:S02]  /*0260*/  SHFL.UP P0, R16, R15, 0x2, RZ ;  /* 0x044000000f107989 */ /* 0x000e2400000000ff */
[----:B0-----:R-:W-:-:S05]  /*0270*/  @P0 IMAD.IADD R16, R15, 0x1, R16 ;  /* 0x000000010f100824 */ /* 0x001fca00078e0210 */
[----:B------:R-:W0:Y:S02]  /*0280*/  SHFL.UP P0, R17, R16, 0x4, RZ ;  /* 0x0480000010117989 */ /* 0x000e2400000000ff */
[----:B0-----:R-:W-:-:S05]  /*0290*/  @P0 IADD3 R17, PT, PT, R16, R17, RZ ;  /* 0x0000001110110210 */ /* 0x001fca0007ffe0ff */
[----:B------:R-:W0:Y:S02]  /*02a0*/  SHFL.UP P0, R18, R17, 0x8, RZ ;  /* 0x0500000011127989 */ /* 0x000e2400000000ff */
[----:B0-----:R-:W-:-:S05]  /*02b0*/  @P0 IMAD.IADD R18, R17, 0x1, R18 ;  /* 0x0000000111120824 */ /* 0x001fca00078e0212 */
[----:B------:R0:W1:Y:S02]  /*02c0*/  SHFL.UP P0, R19, R18, 0x10, RZ ;  /* 0x0600000012137989 */ /* 0x00006400000000ff */
.L_x_8:
[----:B-1----:R-:W-:Y:S01]  /*02d0*/  @P0 IMAD.IADD R19, R18, 0x1, R19 ;  /* 0x0000000112130824 */ /* 0x002fe200078e0213 */
[----:B------:R-:W-:-:S04]  /*02e0*/  ISETP.NE.AND P0, PT, R7, RZ, PT ;  /* 0x000000ff0700720c */ /* 0x000fc80003f05270 */
[----:B------:R-:W-:-:S04]  /*02f0*/  IADD3 R14, PT, PT, -R14, R19, RZ ;  /* 0x000000130e0e7210 */ /* 0x000fc80007ffe1ff */
[----:B------:R-:W-:-:S05]  /*0300*/  SEL R7, R14, RZ, P0 ;  /* 0x000000ff0e077207 */ /* 0x000fca0000000000 */
[----:B------:R-:W-:-:S05]  /*0310*/  IMAD.IADD R7, R12, 0x1, R7 ;  /* 0x000000010c077824 */ /* 0x000fca00078e0207 */
[----:B------:R-:W-:Y:S01]  /*0320*/  IADD3 R13, PT, PT, R13, R7, RZ ;  /* 0x000000070d0d7210 */ /* 0x000fe20007ffe0ff */
[----:B------:R1:W-:Y:S04]  /*0330*/  STS [R4+0x10], R7 ;  /* 0x0000100704007388 */ /* 0x0003e80000000800 */
[----:B------:R-:W-:Y:S01]  /*0340*/  IMAD.IADD R10, R10, 0x1, R13 ;  /* 0x000000010a0a7824 */ /* 0x000fe200078e020d */
[----:B------:R1:W-:Y:S04]  /*0350*/  STS [R4+0x14], R13 ;  /* 0x0000140d04007388 */ /* 0x0003e80000000800 */
        /* <DEDUP_REMOVED lines=10> */
[----:B------:R1:W-:Y:S02]  /*0400*/  STS [R4+0x2c], R5 ;  /* 0x00002c0504007388 */ /* 0x0003e40000000800 */
.L_x_1:
[----:B------:R-:W-:Y:S05]  /*0410*/  WARPSYNC.ALL ;  /* 0x0000000000007948 */ /* 0x000fea0003800000 */
[----:B------:R-:W-:Y:S06]  /*0420*/  BAR.SYNC.DEFER_BLOCKING 0x0 ;  /* 0x0000000000007b1d */ /* 0x000fec0000010000 */
[----:B01----:R-:W0:Y:S04]  /*0430*/  LDS R5, [R0+0x10] ;  /* 0x0000100000057984 */ /* 0x003e280000000800 */
[----:B0-----:R-:W-:Y:S01]  /*0440*/  STG.E desc[UR4][R2.64], R5 ;  /* 0x0000000502007986 */ /* 0x001fe2000c101904 */
[----:B------:R-:W-:Y:S06]  /*0450*/  BAR.SYNC.DEFER_BLOCKING 0x0 ;  /* 0x0000000000007b1d */ /* 0x000fec0000010000 */
[----:B------:R-:W-:Y:S05]  /*0460*/  EXIT ;  /* 0x000000000000794d */ /* 0x000fea0003800000 */
.L_x_2:
[----:B------:R-:W-:Y:S02]  /*0470*/  HFMA2 R22, -RZ, RZ, 0, 5.9604644775390625e-08 ;  /* 0x00000001ff167431 */ /* 0x000fe400000001ff */
[----:B------:R-:W-:Y:S01]  /*0480*/  IMAD.MOV.U32 R21, RZ, RZ, R14 ;  /* 0x000000ffff157224 */ /* 0x000fe200078e000e */
[----:B------:R-:W-:Y:S01]  /*0490*/  MOV R20, 0xffffffff ;  /* 0xffffffff00147802 */ /* 0x000fe20000000f00 */
[----:B------:R-:W-:-:S07]  /*04a0*/  IMAD.MOV.U32 R23, RZ, RZ, RZ ;  /* 0x000000ffff177224 */ /* 0x000fce00078e00ff */
[----:B------:R-:W-:Y:S05]  /*04b0*/  WARPSYNC.COLLECTIVE R20, `(.L_x_3) ;  /* 0x0000000014087348 */ /* 0x000fea0003c00000 */
[----:B------:R0:W1:Y:S02]  /*04c0*/  SHFL.UP P0, R19, R21, R22, R23 ;  /* 0x0400001615137389 */ /* 0x0000640000000017 */
[----:B01----:R-:W-:Y:S05]  /*04d0*/  ENDCOLLECTIVE ;  /* 0x000000000000791b */ /* 0x003fea0003800000 */
.L_x_3:
[----:B------:R-:W-:Y:S02]  /*04e0*/  HFMA2 R22, -RZ, RZ, 0, 1.1920928955078125e-07 ;  /* 0x00000002ff167431 */ /* 0x000fe400000001ff */
[----:B------:R-:W-:-:S05]  /*04f0*/  IMAD.MOV.U32 R15, RZ, RZ, R19 ;  /* 0x000000ffff0f7224 */ /* 0x000fca00078e0013 */
[----:B------:R-:W-:-:S05]  /*0500*/  @P0 IADD3 R15, PT, PT, R14, R15, RZ ;  /* 0x0000000f0e0f0210 */ /* 0x000fca0007ffe0ff */
[----:B------:R-:W-:-:S07]  /*0510*/  IMAD.MOV.U32 R21, RZ, RZ, R15 ;  /* 0x000000ffff157224 */ /* 0x000fce00078e000f */
[----:B------:R-:W-:Y:S05]  /*0520*/  WARPSYNC.COLLECTIVE R20, `(.L_x_4) ;  /* 0x0000000014087348 */ /* 0x000fea0003c00000 */
[----:B------:R0:W1:Y:S02]  /*0530*/  SHFL.UP P0, R19, R21, R22, R23 ;  /* 0x0400001615137389 */ /* 0x0000640000000017 */
[----:B01----:R-:W-:Y:S05]  /*0540*/  ENDCOLLECTIVE ;  /* 0x000000000000791b */ /* 0x003fea0003800000 */
.L_x_4:
[----:B------:R-:W-:Y:S01]  /*0550*/  MOV R22, 0x4 ;  /* 0x0000000400167802 */ /* 0x000fe20000000f00 */
[----:B------:R-:W-:-:S05]  /*0560*/  IMAD.MOV.U32 R16, RZ, RZ, R19 ;  /* 0x000000ffff107224 */ /* 0x000fca00078e0013 */
[----:B------:R-:W-:-:S05]  /*0570*/  @P0 IADD3 R16, PT, PT, R15, R16, RZ ;  /* 0x000000100f100210 */ /* 0x000fca0007ffe0ff */
[----:B------:R-:W-:-:S07]  /*0580*/  IMAD.MOV.U32 R21, RZ, RZ, R16 ;  /* 0x000000ffff157224 */ /* 0x000fce00078e0010 */
[----:B------:R-:W-:Y:S05]  /*0590*/  WARPSYNC.COLLECTIVE R20, `(.L_x_5) ;  /* 0x0000000014087348 */ /* 0x000fea0003c00000 */
[----:B------:R0:W1:Y:S02]  /*05a0*/  SHFL.UP P0, R19, R21, R22, R23 ;  /* 0x0400001615137389 */ /* 0x0000640000000017 */
[----:B01----:R-:W-:Y:S05]  /*05b0*/  ENDCOLLECTIVE ;  /* 0x000000000000791b */ /* 0x003fea0003800000 */
.L_x_5:
[----:B------:R-:W-:Y:S02]  /*05c0*/  HFMA2 R22, -RZ, RZ, 0, 4.76837158203125e-07 ;  /* 0x00000008ff167431 */ /* 0x000fe400000001ff */
[----:B------:R-:W-:-:S05]  /*05d0*/  IMAD.MOV.U32 R17, RZ, RZ, R19 ;  /* 0x000000ffff117224 */ /* 0x000fca00078e0013 */
[----:B------:R-:W-:-:S05]  /*05e0*/  @P0 IADD3 R17, PT, PT, R16, R17, RZ ;  /* 0x0000001110110210 */ /* 0x000fca0007ffe0ff */
[----:B------:R-:W-:-:S07]  /*05f0*/  IMAD.MOV.U32 R21, RZ, RZ, R17 ;  /* 0x000000ffff157224 */ /* 0x000fce00078e0011 */
[----:B------:R-:W-:Y:S05]  /*0600*/  WARPSYNC.COLLECTIVE R20, `(.L_x_6) ;  /* 0x0000000014087348 */ /* 0x000fea0003c00000 */
[----:B------:R0:W1:Y:S02]  /*0610*/  SHFL.UP P0, R19, R21, R22, R23 ;  /* 0x0400001615137389 */ /* 0x0000640000000017 */
[----:B01----:R-:W-:Y:S05]  /*0620*/  ENDCOLLECTIVE ;  /* 0x000000000000791b */ /* 0x003fea0003800000 */
.L_x_6:
[----:B------:R-:W-:Y:S01]  /*0630*/  MOV R22, 0x10 ;  /* 0x0000001000167802 */ /* 0x000fe20000000f00 */
[----:B------:R-:W-:-:S05]  /*0640*/  IMAD.MOV.U32 R18, RZ, RZ, R19 ;  /* 0x000000ffff127224 */ /* 0x000fca00078e0013 */
[----:B------:R-:W-:-:S05]  /*0650*/  @P0 IADD3 R18, PT, PT, R17, R18, RZ ;  /* 0x0000001211120210 */ /* 0x000fca0007ffe0ff */
[----:B------:R-:W-:-:S07]  /*0660*/  IMAD.MOV.U32 R21, RZ, RZ, R18 ;  /* 0x000000ffff157224 */ /* 0x000fce00078e0012 */
[----:B------:R-:W-:Y:S05]  /*0670*/  WARPSYNC.COLLECTIVE R20, `(.L_x_7) ;  /* 0x0000000014087348 */ /* 0x000fea0003c00000 */
[----:B------:R0:W1:Y:S02]  /*0680*/  SHFL.UP P0, R19, R21, R22, R23 ;  /* 0x0400001615137389 */ /* 0x0000640000000017 */
[----:B01----:R-:W-:Y:S05]  /*0690*/  ENDCOLLECTIVE ;  /* 0x000000000000791b */ /* 0x003fea0003800000 */
.L_x_7:
[----:B------:R-:W-:Y:S05]  /*06a0*/  BRA `(.L_x_8) ;  /* 0xfffffffc00087947 */ /* 0x000fea000383ffff */
.L_x_9:
        /* <DEDUP_REMOVED lines=13> */
.L_x_11:


//--------------------- .nv.shared.reserved.0     --------------------------
	.section	.nv.shared.reserved.0,"aw",@nobits
	.weak		__nv_reservedSMEM_offset_0_alias
	.size		__nv_reservedSMEM_offset_0_alias, 0, 64
	.other		__nv_reservedSMEM_offset_0_alias,@"STO_CUDA_RESERVED_SHARED STV_DEFAULT"
__nv_reservedSMEM_offset_0_alias:
	.zero		0
	.zero		64


//--------------------- .nv.global                --------------------------
	.section	.nv.global,"aw",@nobits
.nv.global:
	.type		_ZN34_INTERNAL_3a4f8b07_4_k_cu_16b111676thrust24THRUST_300001_SM_1000_NS12placeholders2_5E,@object
	.size		_ZN34_INTERNAL_3a4f8b07_4_k_cu_16b111676thrust24THRUST_300001_SM_1000_NS12placeholders2_5E,(_ZN34_INTERNAL_3a4f8b07_4_k_cu_16b111674cuda3std3__45__cpo6cbeginE - _ZN34_INTERNAL_3a4f8b07_4_k_cu_16b111676thrust24THRUST_300001_SM_1000_NS12placeholders2_5E)
_ZN34_INTERNAL_3a4f8b07_4_k_cu_16b111676thrust24THRUST_300001_SM_1000_NS12placeholders2_5E:
	.zero		1
	.type		_ZN34_INTERNAL_3a4f8b07_4_k_cu_16b111674cuda3std3__45__cpo6cbeginE,@object
	.size		_ZN34_INTERNAL_3a4f8b07_4_k_cu_16b111674cuda3std3__45__cpo6cbeginE,(_ZN34_INTERNAL_3a4f8b07_4_k_cu_16b111674cuda3std6ranges3__45__cpo6cbeginE - _ZN34_INTERNAL_3a4f8b07_4_k_cu_16b111674cuda3std3__45__cpo6cbeginE)
_ZN34_INTERNAL_3a4f8b07_4_k_cu_16b111674cuda3std3__45__cpo6cbeginE:
	.zero		1
	.type		_ZN34_INTERNAL_3a4f8b07_4_k_cu_16b111674cuda3std6ranges3__45__cpo6cbeginE,@object
	.size		_ZN34_INTERNAL_3a4f8b07_4_k_cu_16b111674cuda3std6ranges3__45__cpo6cbeginE,(_ZN34_INTERNAL_3a4f8b07_4_k_cu_16b111674cuda3std3__48in_placeE - _ZN34_INTERNAL_3a4f8b07_4_k_cu_16b111674cuda3std6ranges3__45__cpo6cbeginE)
_ZN34_INTERNAL_3a4f8b07_4_k_cu_16b111674cuda3std6ranges3__45__cpo6cbeginE:
	.zero		1
	.type		_ZN34_INTERNAL_3a4f8b07_4_k_cu_16b111674cuda3std3__48in_placeE,@object
	.size		_ZN34_INTERNAL_3a4f8b07_4_k_cu_16b111674cuda3std3__48in_placeE,(_ZN34_INTERNAL_3a4f8b07_4_k_cu_16b111674cuda3std6ranges3__45__cpo4sizeE - _ZN34_INTERNAL_3a4f8b07_4_k_cu_16b111674cuda3std3__48in_placeE)
_ZN34_INTERNAL_3a4f8b07_4_k_cu_16b111674cuda3std3__48in_placeE:
	.zero		1
	.type		_ZN34_INTERNAL_3a4f8b07_4_k_cu_16b111674cuda3std6ranges3__45__cpo4sizeE,@object
	.size		_ZN34_INTERNAL_3a4f8b07_4_k_cu_16b111674cuda3std6ranges3__45__cpo4sizeE,(_ZN34_INTERNAL_3a4f8b07_4_k_cu_16b111676thrust24THRUST_300001_SM_1000_NS12placeholders2_9E - _ZN34_INTERNAL_3a4f8b07_4_k_cu_16b111674cuda3std6ranges3__45__cpo4sizeE)
_ZN34_INTERNAL_3a4f8b07_4_k_cu_16b111674cuda3std6ranges3__45__cpo4sizeE:
	.zero		1
	.type		_ZN34_INTERNAL_3a4f8b07_4_k_cu_16b111676thrust24THRUST_300001_SM_1000_NS12placeholders2_9E,@object
	.size		_ZN34_INTERNAL_3a4f8b07_4_k_cu_16b111676thrust24THRUST_300001_SM_1000_NS12placeholders2_9E,(_ZN34_INTERNAL_3a4f8b07_4_k_cu_16b111674cuda3std3__45__cpo7crbeginE - _ZN34_INTERNAL_3a4f8b07_4_k_cu_16b111676thrust24THRUST_300001_SM_1000_NS12placeholders2_9E)
_ZN34_INTERNAL_3a4f8b07_4_k_cu_16b111676thrust24THRUST_300001_SM_1000_NS12placeholders2_9E:
	.zero		1
	.type		_ZN34_INTERNAL_3a4f8b07_4_k_cu_16b111674cuda3std3__45__cpo7crbeginE,@object
	.size		_ZN34_INTERNAL_3a4f8b07_4_k_cu_16b111674cuda3std3__45__cpo7crbeginE,(_ZN34_INTERNAL_3a4f8b07_4_k_cu_16b111674cuda3std6ranges3__45__cpo4nextE - _ZN34_INTERNAL_3a4f8b07_4_k_cu_16b111674cuda3std3__45__cpo7crbeginE)
_ZN34_INTERNAL_3a4f8b07_4_k_cu_16b111674cuda3std3__45__cpo7crbeginE:
	.zero		1
	.type		_ZN34_INTERNAL_3a4f8b07_4_k_cu_16b111674cuda3std6ranges3__45__cpo4nextE,@object
	.size		_ZN34_INTERNAL_3a4f8b07_4_k_cu_16b111674cuda3std6ranges3__45__cpo4nextE,(_ZN34_INTERNAL_3a4f8b07_4_k_cu_16b111674cuda3std6ranges3__45__cpo4swapE - _ZN34_INTERNAL_3a4f8b07_4_k_cu_16b111674cuda3std6ranges3__45__cpo4nextE)
_ZN34_INTERNAL_3a4f8b07_4_k_cu_16b111674cuda3std6ranges3__45__cpo4nextE:
	.zero		1
	.type		_ZN34_INTERNAL_3a4f8b07_4_k_cu_16b111674cuda3std6ranges3__45__cpo4swapE,@object
	.size		_ZN34_INTERNAL_3a4f8b07_4_k_cu_16b111674cuda3std6ranges3__45__cpo4swapE,(_ZN34_INTERNAL_3a4f8b07_4_k_cu_16b111676thrust24THRUST_300001_SM_1000_NS12placeholders2_1E - _ZN34_INTERNAL_3a4f8b07_4_k_cu_16b111674cuda3std6ranges3__45__cpo4swapE)
_ZN34_INTERNAL_3a4f8b07_4_k_cu_16b111674cuda3std6ranges3__45__cpo4swapE:
	.zero		1
	.type		_ZN34_INTERNAL_3a4f8b07_4_k_cu_16b111676thrust24THRUST_300001_SM_1000_NS12placeholders2_1E,@object
	.size		_ZN34_INTERNAL_3a4f8b07_4_k_cu_16b111676thrust24THRUST_300001_SM_1000_NS12placeholders2_1E,(_ZN34_INTERNAL_3a4f8b07_4_k_cu_16b111676thrust24THRUST_300001_SM_1000_NS12placeholders2_3E - _ZN34_INTERNAL_3a4f8b07_4_k_cu_16b111676thrust24THRUST_300001_SM_1000_NS12placeholders2_1E)
_ZN34_INTERNAL_3a4f8b07_4_k_cu_16b111676thrust24THRUST_300001_SM_1000_NS12placeholders2_1E:
	.zero		1
	.type		_ZN34_INTERNAL_3a4f8b07_4_k_cu_16b111676thrust24THRUST_300001_SM_1000_NS12placeholders2_3E,@object
	.size		_ZN34_INTERNAL_3a4f8b07_4_k_cu_16b111676thrust24THRUST_300001_SM_1000_NS12placeholders2_3E,(_ZN34_INTERNAL_3a4f8b07_4_k_cu_16b111674cuda3std3__45__cpo5beginE - _ZN34_INTERNAL_3a4f8b07_4_k_cu_16b111676thrust24THRUST_300001_SM_1000_NS12placeholders2_3E)
_ZN34_INTERNAL_3a4f8b07_4_k_cu_16b111676thrust24THRUST_300001_SM_1000_NS12placeholders2_3E:
	.zero		1
	.type		_ZN34_INTERNAL_3a4f8b07_4_k_cu_16b111674cuda3std3__45__cpo5beginE,@object
	.size		_ZN34_INTERNAL_3a4f8b07_4_k_cu_16b111674cuda3std3__45__cpo5beginE,(_ZN34_INTERNAL_3a4f8b07_4_k_cu_16b111674cuda3std6ranges3__45__cpo5beginE - _ZN34_INTERNAL_3a4f8b07_4_k_cu_16b111674cuda3std3__45__cpo5beginE)
_ZN34_INTERNAL_3a4f8b07_4_k_cu_16b111674cuda3std3__45__cpo5beginE:
	.zero		1
	.type		_ZN34_INTERNAL_3a4f8b07_4_k_cu_16b111674cuda3std6ranges3__45__cpo5beginE,@object
	.size		_ZN34_INTERNAL_3a4f8b07_4_k_cu_16b111674cuda3std6ranges3__45__cpo5beginE,(_ZN34_INTERNAL_3a4f8b07_4_k_cu_16b111674cuda3std3__436_GLOBAL__N__3a4f8b07_4_k_cu_16b111676ignoreE - _ZN34_INTERNAL_3a4f8b07_4_k_cu_16b111674cuda3std6ranges3__45__cpo5beginE)
_ZN34_INTERNAL_3a4f8b07_4_k_cu_16b111674cuda3std6ranges3__45__cpo5beginE:
	.zero		1
	.type		_ZN34_INTERNAL_3a4f8b07_4_k_cu_16b111674cuda3std3__436_GLOBAL__N__3a4f8b07_4_k_cu_16b111676ignoreE,@object
	.size		_ZN34_INTERNAL_3a4f8b07_4_k_cu_16b111674cuda3std3__436_GLOBAL__N__3a4f8b07_4_k_cu_16b111676ignoreE,(_ZN34_INTERNAL_3a4f8b07_4_k_cu_16b111674cuda3std6ranges3__45__cpo4dataE - _ZN34_INTERNAL_3a4f8b07_4_k_cu_16b111674cuda3std3__436_GLOBAL__N__3a4f8b07_4_k_cu_16b111676ignoreE)
_ZN34_INTERNAL_3a4f8b07_4_k_cu_16b111674cuda3std3__436_GLOBAL__N__3a4f8b07_4_k_cu_16b111676ignoreE:
	.zero		1
	.type		_ZN34_INTERNAL_3a4f8b07_4_k_cu_16b111674cuda3std6ranges3__45__cpo4dataE,@object
	.size		_ZN34_INTERNAL_3a4f8b07_4_k_cu_16b111674cuda3std6ranges3__45__cpo4dataE,(_ZN34_INTERNAL_3a4f8b07_4_k_cu_16b111676thrust24THRUST_300001_SM_1000_NS12placeholders2_7E - _ZN34_INTERNAL_3a4f8b07_4_k_cu_16b111674cuda3std6ranges3__45__cpo4dataE)
_ZN34_INTERNAL_3a4f8b07_4_k_cu_16b111674cuda3std6ranges3__45__cpo4dataE:
	.zero		1
	.type		_ZN34_INTERNAL_3a4f8b07_4_k_cu_16b111676thrust24THRUST_300001_SM_1000_NS12placeholders2_7E,@object
	.size		_ZN34_INTERNAL_3a4f8b07_4_k_cu_16b111676thrust24THRUST_300001_SM_1000_NS12placeholders2_7E,(_ZN34_INTERNAL_3a4f8b07_4_k_cu_16b111674cuda3std3__45__cpo6rbeginE - _ZN34_INTERNAL_3a4f8b07_4_k_cu_16b111676thrust24THRUST_300001_SM_1000_NS12placeholders2_7E)
_ZN34_INTERNAL_3a4f8b07_4_k_cu_16b111676thrust24THRUST_300001_SM_1000_NS12placeholders2_7E:
	.zero		1
	.type		_ZN34_INTERNAL_3a4f8b07_4_k_cu_16b111674cuda3std3__45__cpo6rbeginE,@object
	.size		_ZN34_INTERNAL_3a4f8b07_4_k_cu_16b111674cuda3std3__45__cpo6rbeginE,(_ZN34_INTERNAL_3a4f8b07_4_k_cu_16b111674cuda3std6ranges3__45__cpo7advanceE - _ZN34_INTERNAL_3a4f8b07_4_k_cu_16b111674cuda3std3__45__cpo6rbeginE)
_ZN34_INTERNAL_3a4f8b07_4_k_cu_16b111674cuda3std3__45__cpo6rbeginE:
	.zero		1
	.type		_ZN34_INTERNAL_3a4f8b07_4_k_cu_16b111674cuda3std6ranges3__45__cpo7advanceE,@object
	.size		_ZN34_INTERNAL_3a4f8b07_4_k_cu_16b111674cuda3std6ranges3__45__cpo7advanceE,(_ZN34_INTERNAL_3a4f8b07_4_k_cu_16b111674cuda3std3__47nulloptE - _ZN34_INTERNAL_3a4f8b07_4_k_cu_16b111674cuda3std6ranges3__45__cpo7advanceE)
_ZN34_INTERNAL_3a4f8b07_4_k_cu_16b111674cuda3std6ranges3__45__cpo7advanceE:
	.zero		1
	.type		_ZN34_INTERNAL_3a4f8b07_4_k_cu_16b111674cuda3std3__47nulloptE,@object
	.size		_ZN34_INTERNAL_3a4f8b07_4_k_cu_16b111674cuda3std3__47nulloptE,(_ZN34_INTERNAL_3a4f8b07_4_k_cu_16b111674cuda3std6ranges3__45__cpo8distanceE - _ZN34_INTERNAL_3a4f8b07_4_k_cu_16b111674cuda3std3__47nulloptE)
_ZN34_INTERNAL_3a4f8b07_4_k_cu_16b111674cuda3std3__47nulloptE:
	.zero		1
	.type		_ZN34_INTERNAL_3a4f8b07_4_k_cu_16b111674cuda3std6ranges3__45__cpo8distanceE,@object
	.size		_ZN34_INTERNAL_3a4f8b07_4_k_cu_16b111674cuda3std6ranges3__45__cpo8distanceE,(_ZN34_INTERNAL_3a4f8b07_4_k_cu_16b111676thrust24THRUST_300001_SM_1000_NS12placeholders2_6E - _ZN34_INTERNAL_3a4f8b07_4_k_cu_16b111674cuda3std6ranges3__45__cpo8distanceE)
_ZN34_INTERNAL_3a4f8b07_4_k_cu_16b111674cuda3std6ranges3__45__cpo8distanceE:
	.zero		1
	.type		_ZN34_INTERNAL_3a4f8b07_4_k_cu_16b111676thrust24THRUST_300001_SM_1000_NS12placeholders2_6E,@object
	.size		_ZN34_INTERNAL_3a4f8b07_4_k_cu_16b111676thrust24THRUST_300001_SM_1000_NS12placeholders2_6E,(_ZN34_INTERNAL_3a4f8b07_4_k_cu_16b111674cuda3std3__45__cpo4cendE - _ZN34_INTERNAL_3a4f8b07_4_k_cu_16b111676thrust24THRUST_300001_SM_1000_NS12placeholders2_6E)
_ZN34_INTERNAL_3a4f8b07_4_k_cu_16b111676thrust24THRUST_300001_SM_1000_NS12placeholders2_6E:
	.zero		1
	.type		_ZN34_INTERNAL_3a4f8b07_4_k_cu_16b111674cuda3std3__45__cpo4cendE,@object
	.size		_ZN34_INTERNAL_3a4f8b07_4_k_cu_16b111674cuda3std3__45__cpo4cendE,(_ZN34_INTERNAL_3a4f8b07_4_k_cu_16b111674cuda3std6ranges3__45__cpo4cendE - _ZN34_INTERNAL_3a4f8b07_4_k_cu_16b111674cuda3std3__45__cpo4cendE)
_ZN34_INTERNAL_3a4f8b07_4_k_cu_16b111674cuda3std3__45__cpo4cendE:
	.zero		1
	.type		_ZN34_INTERNAL_3a4f8b07_4_k_cu_16b111674cuda3std6ranges3__45__cpo4cendE,@object
	.size		_ZN34_INTERNAL_3a4f8b07_4_k_cu_16b111674cuda3std6ranges3__45__cpo4cendE,(_ZN34_INTERNAL_3a4f8b07_4_k_cu_16b111674cuda3std3__420unreachable_sentinelE - _ZN34_INTERNAL_3a4f8b07_4_k_cu_16b111674cuda3std6ranges3__45__cpo4cendE)
_ZN34_INTERNAL_3a4f8b07_4_k_cu_16b111674cuda3std6ranges3__45__cpo4cendE:
	.zero		1
	.type		_ZN34_INTERNAL_3a4f8b07_4_k_cu_16b111674cuda3std3__420unreachable_sentinelE,@object
	.size		_ZN34_INTERNAL_3a4f8b07_4_k_cu_16b111674cuda3std3__420unreachable_sentinelE,(_ZN34_INTERNAL_3a4f8b07_4_k_cu_16b111674cuda3std6ranges3__45__cpo5ssizeE - _ZN34_INTERNAL_3a4f8b07_4_k_cu_16b111674cuda3std3__420unreachable_sentinelE)
_ZN34_INTERNAL_3a4f8b07_4_k_cu_16b111674cuda3std3__420unreachable_sentinelE:
	.zero		1
	.type		_ZN34_INTERNAL_3a4f8b07_4_k_cu_16b111674cuda3std6ranges3__45__cpo5ssizeE,@object
	.size		_ZN34_INTERNAL_3a4f8b07_4_k_cu_16b111674cuda3std6ranges3__45__cpo5ssizeE,(_ZN34_INTERNAL_3a4f8b07_4_k_cu_16b111676thrust24THRUST_300001_SM_1000_NS12placeholders3_10E - _ZN34_INTERNAL_3a4f8b07_4_k_cu_16b111674cuda3std6ranges3__45__cpo5ssizeE)
_ZN34_INTERNAL_3a4f8b07_4_k_cu_16b111674cuda3std6ranges3__45__cpo5ssizeE:
	.zero		1
	.type		_ZN34_INTERNAL_3a4f8b07_4_k_cu_16b111676thrust24THRUST_300001_SM_1000_NS12placeholders3_10E,@object
	.size		_ZN34_INTERNAL_3a4f8b07_4_k_cu_16b111676thrust24THRUST_300001_SM_1000_NS12placeholders3_10E,(_ZN34_INTERNAL_3a4f8b07_4_k_cu_16b111674cuda3std3__45__cpo5crendE - _ZN34_INTERNAL_3a4f8b07_4_k_cu_16b111676thrust24THRUST_300001_SM_1000_NS12placeholders3_10E)
_ZN34_INTERNAL_3a4f8b07_4_k_cu_16b111676thrust24THRUST_300001_SM_1000_NS12placeholders3_10E:
	.zero		1
	.type		_ZN34_INTERNAL_3a4f8b07_4_k_cu_16b111674cuda3std3__45__cpo5crendE,@object
	.size		_ZN34_INTERNAL_3a4f8b07_4_k_cu_16b111674cuda3std3__45__cpo5crendE,(_ZN34_INTERNAL_3a4f8b07_4_k_cu_16b111674cuda3std6ranges3__45__cpo4prevE - _ZN34_INTERNAL_3a4f8b07_4_k_cu_16b111674cuda3std3__45__cpo5crendE)
_ZN34_INTERNAL_3a4f8b07_4_k_cu_16b111674cuda3std3__45__cpo5crendE:
	.zero		1
	.type		_ZN34_INTERNAL_3a4f8b07_4_k_cu_16b111674cuda3std6ranges3__45__cpo4prevE,@object
	.size		_ZN34_INTERNAL_3a4f8b07_4_k_cu_16b111674cuda3std6ranges3__45__cpo4prevE,(_ZN34_INTERNAL_3a4f8b07_4_k_cu_16b111674cuda3std6ranges3__45__cpo9iter_moveE - _ZN34_INTERNAL_3a4f8b07_4_k_cu_16b111674cuda3std6ranges3__45__cpo4prevE)
_ZN34_INTERNAL_3a4f8b07_4_k_cu_16b111674cuda3std6ranges3__45__cpo4prevE:
	.zero		1
	.type		_ZN34_INTERNAL_3a4f8b07_4_k_cu_16b111674cuda3std6ranges3__45__cpo9iter_moveE,@object
	.size		_ZN34_INTERNAL_3a4f8b07_4_k_cu_16b111674cuda3std6ranges3__45__cpo9iter_moveE,(_ZN34_INTERNAL_3a4f8b07_4_k_cu_16b111676thrust24THRUST_300001_SM_1000_NS12placeholders2_2E - _ZN34_INTERNAL_3a4f8b07_4_k_cu_16b111674cuda3std6ranges3__45__cpo9iter_moveE)
_ZN34_INTERNAL_3a4f8b07_4_k_cu_16b111674cuda3std6ranges3__45__cpo9iter_moveE:
	.zero		1
	.type		_ZN34_INTERNAL_3a4f8b07_4_k_cu_16b111676thrust24THRUST_300001_SM_1000_NS12placeholders2_2E,@object
	.size		_ZN34_INTERNAL_3a4f8b07_4_k_cu_16b111676thrust24THRUST_300001_SM_1000_NS12placeholders2_2E,(_ZN34_INTERNAL_3a4f8b07_4_k_cu_16b111676thrust24THRUST_300001_SM_1000_NS12placeholders2_4E - _ZN34_INTERNAL_3a4f8b07_4_k_cu_16b111676thrust24THRUST_300001_SM_1000_NS12placeholders2_2E)
_ZN34_INTERNAL_3a4f8b07_4_k_cu_16b111676thrust24THRUST_300001_SM_1000_NS12placeholders2_2E:
	.zero		1
	.type		_ZN34_INTERNAL_3a4f8b07_4_k_cu_16b111676thrust24THRUST_300001_SM_1000_NS12placeholders2_4E,@object
	.size		_ZN34_INTERNAL_3a4f8b07_4_k_cu_16b111676thrust24THRUST_300001_SM_1000_NS12placeholders2_4E,(_ZN34_INTERNAL_3a4f8b07_4_k_cu_16b111674cuda3std3__45__cpo3endE - _ZN34_INTERNAL_3a4f8b07_4_k_cu_16b111676thrust24THRUST_300001_SM_1000_NS12placeholders2_4E)
_ZN34_INTERNAL_3a4f8b07_4_k_cu_16b111676thrust24THRUST_300001_SM_1000_NS12placeholders2_4E:
	.zero		1
	.type		_ZN34_INTERNAL_3a4f8b07_4_k_cu_16b111674cuda3std3__45__cpo3endE,@object
	.size		_ZN34_INTERNAL_3a4f8b07_4_k_cu_16b111674cuda3std3__45__cpo3endE,(_ZN34_INTERNAL_3a4f8b07_4_k_cu_16b111674cuda3std6ranges3__45__cpo3endE - _ZN34_INTERNAL_3a4f8b07_4_k_cu_16b111674cuda3std3__45__cpo3endE)
_ZN34_INTERNAL_3a4f8b07_4_k_cu_16b111674cuda3std3__45__cpo3endE:
	.zero		1
	.type		_ZN34_INTERNAL_3a4f8b07_4_k_cu_16b111674cuda3std6ranges3__45__cpo3endE,@object
	.size		_ZN34_INTERNAL_3a4f8b07_4_k_cu_16b111674cuda3std6ranges3__45__cpo3endE,(_ZN34_INTERNAL_3a4f8b07_4_k_cu_16b111674cuda3std3__419piecewise_constructE - _ZN34_INTERNAL_3a4f8b07_4_k_cu_16b111674cuda3std6ranges3__45__cpo3endE)
_ZN34_INTERNAL_3a4f8b07_4_k_cu_16b111674cuda3std6ranges3__45__cpo3endE:
	.zero		1
	.type		_ZN34_INTERNAL_3a4f8b07_4_k_cu_16b111674cuda3std3__419piecewise_constructE,@object
	.size		_ZN34_INTERNAL_3a4f8b07_4_k_cu_16b111674cuda3std3__419piecewise_constructE,(_ZN34_INTERNAL_3a4f8b07_4_k_cu_16b111674cuda3std6ranges3__45__cpo5cdataE - _ZN34_INTERNAL_3a4f8b07_4_k_cu_16b111674cuda3std3__419piecewise_constructE)
_ZN34_INTERNAL_3a4f8b07_4_k_cu_16b111674cuda3std3__419piecewise_constructE:
	.zero		1
	.type		_ZN34_INTERNAL_3a4f8b07_4_k_cu_16b111674cuda3std6ranges3__45__cpo5cdataE,@object
	.size		_ZN34_INTERNAL_3a4f8b07_4_k_cu_16b111674cuda3std6ranges3__45__cpo5cdataE,(_ZN34_INTERNAL_3a4f8b07_4_k_cu_16b111676thrust24THRUST_300001_SM_1000_NS12placeholders2_8E - _ZN34_INTERNAL_3a4f8b07_4_k_cu_16b111674cuda3std6ranges3__45__cpo5cdataE)
_ZN34_INTERNAL_3a4f8b07_4_k_cu_16b111674cuda3std6ranges3__45__cpo5cdataE:
	.zero		1
	.type		_ZN34_INTERNAL_3a4f8b07_4_k_cu_16b111676thrust24THRUST_300001_SM_1000_NS12placeholders2_8E,@object
	.size		_ZN34_INTERNAL_3a4f8b07_4_k_cu_16b111676thrust24THRUST_300001_SM_1000_NS12placeholders2_8E,(_ZN34_INTERNAL_3a4f8b07_4_k_cu_16b111674cuda3std3__45__cpo4rendE - _ZN34_INTERNAL_3a4f8b07_4_k_cu_16b111676thrust24THRUST_300001_SM_1000_NS12placeholders2_8E)
_ZN34_INTERNAL_3a4f8b07_4_k_cu_16b111676thrust24THRUST_300001_SM_1000_NS12placeholders2_8E:
	.zero		1
	.type		_ZN34_INTERNAL_3a4f8b07_4_k_cu_16b111674cuda3std3__45__cpo4rendE,@object
	.size		_ZN34_INTERNAL_3a4f8b07_4_k_cu_16b111674cuda3std3__45__cpo4rendE,(_ZN34_INTERNAL_3a4f8b07_4_k_cu_16b111674cuda3std6ranges3__45__cpo9iter_swapE - _ZN34_INTERNAL_3a4f8b07_4_k_cu_16b111674cuda3std3__45__cpo4rendE)
_ZN34_INTERNAL_3a4f8b07_4_k_cu_16b111674cuda3std3__45__cpo4rendE:
	.zero		1
	.type		_ZN34_INTERNAL_3a4f8b07_4_k_cu_16b111674cuda3std6ranges3__45__cpo9iter_swapE,@object
	.size		_ZN34_INTERNAL_3a4f8b07_4_k_cu_16b111674cuda3std6ranges3__45__cpo9iter_swapE,(_ZN34_INTERNAL_3a4f8b07_4_k_cu_16b111674cuda3std3__48unexpectE - _ZN34_INTERNAL_3a4f8b07_4_k_cu_16b111674cuda3std6ranges3__45__cpo9iter_swapE)
_ZN34_INTERNAL_3a4f8b07_4_k_cu_16b111674cuda3std6ranges3__45__cpo9iter_swapE:
	.zero		1
	.type		_ZN34_INTERNAL_3a4f8b07_4_k_cu_16b111674cuda3std3__48unexpectE,@object
	.size		_ZN34_INTERNAL_3a4f8b07_4_k_cu_16b111674cuda3std3__48unexpectE,(_ZN34_INTERNAL_3a4f8b07_4_k_cu_16b111676thrust24THRUST_300001_SM_1000_NS6system6detail10sequential3seqE - _ZN34_INTERNAL_3a4f8b07_4_k_cu_16b111674cuda3std3__48unexpectE)
_ZN34_INTERNAL_3a4f8b07_4_k_cu_16b111674cuda3std3__48unexpectE:
	.zero		1
	.type		_ZN34_INTERNAL_3a4f8b07_4_k_cu_16b111676thrust24THRUST_300001_SM_1000_NS6system6detail10sequential3seqE,@object
	.size		_ZN34_INTERNAL_3a4f8b07_4_k_cu_16b111676thrust24THRUST_300001_SM_1000_NS6system6detail10sequential3seqE,(.L_29 - _ZN34_INTERNAL_3a4f8b07_4_k_cu_16b111676thrust24THRUST_300001_SM_1000_NS6system6detail10sequential3seqE)
_ZN34_INTERNAL_3a4f8b07_4_k_cu_16b111676thrust24THRUST_300001_SM_1000_NS6system6detail10sequential3seqE:
	.zero		1
.L_29:


//--------------------- .nv.shared._Z14combinedKernelPj --------------------------
	.section	.nv.shared._Z14combinedKernelPj,"aw",@nobits
	.sectionflags	@""
	.align	16
.nv.shared._Z14combinedKernelPj:
	.zero		2208


//--------------------- .nv.constant0._ZN3cub18CUB_300001_SM_10006detail11EmptyKernelIvEEvv --------------------------
	.section	.nv.constant0._ZN3cub18CUB_300001_SM_10006detail11EmptyKernelIvEEvv,"a",@progbits
	.sectionflags	@""
	.align	4
.nv.constant0._ZN3cub18CUB_300001_SM_10006detail11EmptyKernelIvEEvv:
	.zero		896


//--------------------- .nv.constant0._Z14combinedKernelPj --------------------------
	.section	.nv.constant0._Z14combinedKernelPj,"a",@progbits
	.sectionflags	@""
	.align	4
.nv.constant0._Z14combinedKernelPj:
	.zero		904


//--------------------- SYMBOLS --------------------------

	.type		.nv.reservedSmem.offset0,@object
	.size		.nv.reservedSmem.offset0,0x4
	.type		.nv.reservedSmem.cap,@object
	.size		.nv.reservedSmem.cap,0x4
